//
// Generated by NVIDIA NVVM Compiler
//
// Compiler Build ID: CL-36424714
// Cuda compilation tools, release 13.0, V13.0.88
// Based on NVVM 20.0.0
//

.version 9.0
.target sm_100
.address_size 64

	// .globl	_Z8mykernelv
.extern .func  (.param .b32 func_retval0) vprintf
(
	.param .b64 vprintf_param_0,
	.param .b64 vprintf_param_1
)
;
.global .align 1 .b8 $str[21] = {104, 101, 108, 108, 111, 32, 102, 114, 111, 109, 32, 40, 37, 100, 44, 37, 100, 41, 32, 10};

.visible .entry _Z8mykernelv()
{
	.local .align 8 .b8 	__local_depot0[8];
	.reg .b64 	%SP;
	.reg .b64 	%SPL;
	.reg .b32 	%r<11>;
	.reg .b64 	%rd<5>;

	mov.u64 	%SPL, __local_depot0;
	cvta.local.u64 	%SP, %SPL;
	add.u64 	%rd1, %SP, 0;
	add.u64 	%rd2, %SPL, 0;
	mov.u32 	%r1, %tid.x;
	mov.u32 	%r2, %ctaid.x;
	mov.u32 	%r3, %ntid.x;
	mad.lo.s32 	%r4, %r2, %r3, %r1;
	mov.u32 	%r5, %tid.y;
	mov.u32 	%r6, %ctaid.y;
	mov.u32 	%r7, %ntid.y;
	mad.lo.s32 	%r8, %r6, %r7, %r5;
	st.local.v2.u32 	[%rd2], {%r8, %r4};
	mov.u64 	%rd3, $str;
	cvta.global.u64 	%rd4, %rd3;
	{ // callseq 0, 0
	.param .b64 param0;
	st.param.b64 	[param0], %rd4;
	.param .b64 param1;
	st.param.b64 	[param1], %rd1;
	.param .b32 retval0;
	call.uni (retval0), 
	vprintf, 
	(
	param0, 
	param1
	);
	ld.param.b32 	%r9, [retval0];
	} // callseq 0
	ret;

}


// ===== COMPILED SASS (sm_100) =====

	.target	sm_100

	.elftype	@"ET_EXEC"


//--------------------- .note.nv.tkinfo           --------------------------
	.section	.note.nv.tkinfo,"",@"SHT_NOTE"
	.sectionflags	@"SHF_NOTE_NV_TKINFO"
	.tkinfo
        /*0018*/ 	.word	0x00000002
        /*0030*/ 	.string	""
        /*0030*/ 	.string	"ptxas"
        /*0030*/ 	.string	"Cuda compilation tools, release 13.0, V13.0.88"
        /*0030*/ 	.string	"Build cuda_13.0.r13.0/compiler.36424714_0"
        /*0030*/ 	.string	"-arch sm_100 -m 64 "



//--------------------- .note.nv.cuinfo           --------------------------
	.section	.note.nv.cuinfo,"",@"SHT_NOTE"
	.sectionflags	@"SHF_NOTE_NV_CUINFO"
        /*0018*/ 	.short	0x0002
        /*001a*/ 	.short	0x0064
        /*001c*/ 	.short	0x0082
	.zero		2


//--------------------- .nv.info                  --------------------------
	.section	.nv.info,"",@"SHT_CUDA_INFO"
	.align	4


	//----- nvinfo : EIATTR_REGCOUNT
	.align		4
        /*0000*/ 	.byte	0x04, 0x2f
        /*0002*/ 	.short	(.L_2 - .L_1)
	.align		4
.L_1:
        /*0004*/ 	.word	index@(_Z8mykernelv)
        /*0008*/ 	.word	0x00000018


	//----- nvinfo : EIATTR_FRAME_SIZE
	.align		4
.L_2:
        /*000c*/ 	.byte	0x04, 0x11
        /*000e*/ 	.short	(.L_4 - .L_3)
	.align		4
.L_3:
        /*0010*/ 	.word	index@(_Z8mykernelv)
        /*0014*/ 	.word	0x00000008


	//----- nvinfo : EIATTR_MIN_STACK_SIZE
	.align		4
.L_4:
        /*0018*/ 	.byte	0x04, 0x12
        /*001a*/ 	.short	(.L_6 - .L_5)
	.align		4
.L_5:
        /*001c*/ 	.word	index@(_Z8mykernelv)
        /*0020*/ 	.word	0x00000008
.L_6:


//--------------------- .nv.compat                --------------------------
	.section	.nv.compat,"",@"SHT_CUDA_COMPAT_INFO"
	.align	4
        /*0000*/ 	.byte	0x02, 0x09, 0x00, 0x00, 0x02, 0x02, 0x01, 0x00, 0x02, 0x05, 0x05, 0x00, 0x03, 0x07, 0x01, 0x01
        /*0010*/ 	.byte	0x02, 0x03, 0x00, 0x00, 0x02, 0x06, 0x01, 0x00, 0x04, 0x0b, 0x08, 0x00, 0x09, 0x00, 0x00, 0x00
        /*0020*/ 	.byte	0x00, 0x00, 0x00, 0x00


//--------------------- .nv.info._Z8mykernelv     --------------------------
	.section	.nv.info._Z8mykernelv,"",@"SHT_CUDA_INFO"
	.sectionflags	@""
	.align	4


	//----- nvinfo : EIATTR_CUDA_API_VERSION
	.align		4
        /*0000*/ 	.byte	0x04, 0x37
        /*0002*/ 	.short	(.L_8 - .L_7)
.L_7:
        /*0004*/ 	.word	0x00000082


	//----- nvinfo : EIATTR_SPARSE_MMA_MASK
	.align		4
.L_8:
        /*0008*/ 	.byte	0x03, 0x50
        /*000a*/ 	.short	0x0000


	//----- nvinfo : EIATTR_MAXREG_COUNT
	.align		4
        /*000c*/ 	.byte	0x03, 0x1b
        /*000e*/ 	.short	0x00ff


	//----- nvinfo : EIATTR_EXTERNS
	.align		4
        /*0010*/ 	.byte	0x04, 0x0f
        /*0012*/ 	.short	(.L_10 - .L_9)


	//   ....[0]....
	.align		4
.L_9:
        /*0014*/ 	.word	index@(vprintf)


	//----- nvinfo : EIATTR_MERCURY_ISA_VERSION
	.align		4
.L_10:
        /*0018*/ 	.byte	0x03, 0x5f
        /*001a*/ 	.short	0x0101


	//----- nvinfo : EIATTR_VRC_CTA_INIT_COUNT
	.align		4
        /*001c*/ 	.byte	0x02, 0x4a
	.zero		1
	.zero		1


	//----- nvinfo : EIATTR_SYSCALL_OFFSETS
	.align		4
        /*0020*/ 	.byte	0x04, 0x46
        /*0022*/ 	.short	(.L_12 - .L_11)


	//   ....[0]....
.L_11:
        /*0024*/ 	.word	0x00000150


	//----- nvinfo : EIATTR_EXIT_INSTR_OFFSETS
	.align		4
.L_12:
        /*0028*/ 	.byte	0x04, 0x1c
        /*002a*/ 	.short	(.L_14 - .L_13)


	//   ....[0]....
.L_13:
        /*002c*/ 	.word	0x00000160


	//----- nvinfo : EIATTR_SW_WAR
	.align		4
.L_14:
        /*0030*/ 	.byte	0x04, 0x36
        /*0032*/ 	.short	(.L_16 - .L_15)
.L_15:
        /*0034*/ 	.word	0x00000008
.L_16:


//--------------------- .nv.callgraph             --------------------------
	.section	.nv.callgraph,"",@"SHT_CUDA_CALLGRAPH"
	.align	4
	.sectionentsize	8
	.align		4
        /*0000*/ 	.word	0x00000000
	.align		4
        /*0004*/ 	.word	0xffffffff
	.align		4
        /*0008*/ 	.word	index@(_Z8mykernelv)
	.align		4
        /*000c*/ 	.word	index@(vprintf)
	.align		4
        /*0010*/ 	.word	0x00000000
	.align		4
        /*0014*/ 	.word	0xfffffffe
	.align		4
        /*0018*/ 	.word	0x00000000
	.align		4
        /*001c*/ 	.word	0xfffffffd
	.align		4
        /*0020*/ 	.word	0x00000000
	.align		4
        /*0024*/ 	.word	0xfffffffc


//--------------------- .nv.constant4             --------------------------
	.section	.nv.constant4,"a",@progbits
	.align	8
	.align		8
.nv.constant4:
        /*0000*/ 	.dword	vprintf
	.align		8
        /*0008*/ 	.dword	$str


//--------------------- .text._Z8mykernelv        --------------------------
	.section	.text._Z8mykernelv,"ax",@progbits
	.align	128
        .global         _Z8mykernelv
        .type           _Z8mykernelv,@function
        .size           _Z8mykernelv,(.L_x_2 - _Z8mykernelv)
        .other          _Z8mykernelv,@"STO_CUDA_ENTRY STV_DEFAULT"
_Z8mykernelv:
.text._Z8mykernelv:
[----:B------:R-:W0:Y:S01]  /*0000*/  LDC R1, c[0x0][0x37c] ;  /* 0x0000df00ff017b82 */ /* 0x000e220000000800 */
[----:B------:R-:W1:Y:S01]  /*0010*/  S2R R3, SR_TID.X ;  /* 0x0000000000037919 */ /* 0x000e620000002100 */
[----:B------:R-:W2:Y:S06]  /*0020*/  LDCU UR5, c[0x0][0x2fc] ;  /* 0x00005f80ff0577ac */ /* 0x000eac0008000800 */
[----:B------:R-:W1:Y:S01]  /*0030*/  LDC R0, c[0x0][0x360] ;  /* 0x0000d800ff007b82 */ /* 0x000e620000000800 */
[----:B0-----:R-:W-:Y:S01]  /*0040*/  VIADD R1, R1, 0xfffffff8 ;  /* 0xfffffff801017836 */ /* 0x001fe20000000000 */
[----:B------:R-:W0:Y:S06]  /*0050*/  S2R R2, SR_TID.Y ;  /* 0x0000000000027919 */ /* 0x000e2c0000002200 */
[----:B------:R-:W1:Y:S08]  /*0060*/  S2UR UR4, SR_CTAID.X ;  /* 0x00000000000479c3 */ /* 0x000e700000002500 */
[----:B------:R-:W0:Y:S08]  /*0070*/  S2UR UR6, SR_CTAID.Y ;  /* 0x00000000000679c3 */ /* 0x000e300000002600 */
[----:B------:R-:W0:Y:S01]  /*0080*/  LDC R5, c[0x0][0x364] ;  /* 0x0000d900ff057b82 */ /* 0x000e220000000800 */
[----:B-1----:R-:W-:Y:S01]  /*0090*/  IMAD R3, R0, UR4, R3 ;  /* 0x0000000400037c24 */ /* 0x002fe2000f8e0203 */
[----:B------:R-:W-:Y:S01]  /*00a0*/  MOV R0, 0x0 ;  /* 0x0000000000007802 */ /* 0x000fe20000000f00 */
[----:B------:R-:W1:Y:S05]  /*00b0*/  LDCU UR4, c[0x0][0x2f8] ;  /* 0x00005f00ff0477ac */ /* 0x000e6a0008000800 */
[----:B------:R3:W4:Y:S01]  /*00c0*/  LDC.64 R8, c[0x4][R0] ;  /* 0x0100000000087b82 */ /* 0x0007220000000a00 */
[----:B0-----:R-:W-:Y:S01]  /*00d0*/  IMAD R2, R5, UR6, R2 ;  /* 0x0000000605027c24 */ /* 0x001fe2000f8e0202 */
[----:B------:R-:W0:Y:S01]  /*00e0*/  LDCU.64 UR6, c[0x4][0x8] ;  /* 0x01000100ff0677ac */ /* 0x000e220008000a00 */
[----:B-1----:R-:W-:-:S03]  /*00f0*/  IADD3 R6, P0, PT, R1, UR4, RZ ;  /* 0x0000000401067c10 */ /* 0x002fc6000ff1e0ff */
[----:B------:R3:W-:Y:S01]  /*0100*/  STL.64 [R1], R2 ;  /* 0x0000000201007387 */ /* 0x0007e20000100a00 */
[----:B--2---:R-:W-:Y:S01]  /*0110*/  IADD3.X R7, PT, PT, RZ, UR5, RZ, P0, !PT ;  /* 0x00000005ff077c10 */ /* 0x004fe200087fe4ff */
[----:B0-----:R-:W-:Y:S01]  /*0120*/  IMAD.U32 R4, RZ, RZ, UR6 ;  /* 0x00000006ff047e24 */ /* 0x001fe2000f8e00ff */
[----:B---34-:R-:W-:-:S07]  /*0130*/  MOV R5, UR7 ;  /* 0x0000000700057c02 */ /* 0x018fce0008000f00 */
[----:B------:R-:W-:-:S07]  /*0140*/  LEPC R20, `(.L_x_0) ;  /* 0x000000001014794e */ /* 0x000fce0000000000 */
[----:B------:R-:W-:Y:S05]  /*0150*/  CALL.ABS.NOINC R8 ;  /* 0x0000000008007343 */ /* 0x000fea0003c00000 */
.L_x_0:
[----:B------:R-:W-:Y:S05]  /*0160*/  EXIT ;  /* 0x000000000000794d */ /* 0x000fea0003800000 */
.L_x_1:
[----:B------:R-:W-:-:S00]  /*0170*/  BRA `(.L_x_1) ;  /* 0xfffffffc00fc7947 */ /* 0x000fc0000383ffff */
[----:B------:R-:W-:-:S00]  /*0180*/  NOP ;  /* 0x0000000000007918 */ /* 0x000fc00000000000 */
[----:B------:R-:W-:-:S00]  /*0190*/  NOP ;  /* 0x0000000000007918 */ /* 0x000fc00000000000 */
[----:B------:R-:W-:-:S00]  /*01a0*/  NOP ;  /* 0x0000000000007918 */ /* 0x000fc00000000000 */
[----:B------:R-:W-:-:S00]  /*01b0*/  NOP ;  /* 0x0000000000007918 */ /* 0x000fc00000000000 */
[----:B------:R-:W-:-:S00]  /*01c0*/  NOP ;  /* 0x0000000000007918 */ /* 0x000fc00000000000 */
[----:B------:R-:W-:-:S00]  /*01d0*/  NOP ;  /* 0x0000000000007918 */ /* 0x000fc00000000000 */
[----:B------:R-:W-:-:S00]  /*01e0*/  NOP ;  /* 0x0000000000007918 */ /* 0x000fc00000000000 */
[----:B------:R-:W-:-:S00]  /*01f0*/  NOP ;  /* 0x0000000000007918 */ /* 0x000fc00000000000 */
.L_x_2:


//--------------------- .nv.global.init           --------------------------
	.section	.nv.global.init,"aw",@progbits
.nv.global.init:
	.type		$str,@object
	.size		$str,(.L_0 - $str)
$str:
        /*0000*/ 	.byte	0x68, 0x65, 0x6c, 0x6c, 0x6f, 0x20, 0x66, 0x72, 0x6f, 0x6d, 0x20, 0x28, 0x25, 0x64, 0x2c, 0x25
        /*0010*/ 	.byte	0x64, 0x29, 0x20, 0x0a, 0x00
.L_0:


//--------------------- .nv.shared.reserved.0     --------------------------
	.section	.nv.shared.reserved.0,"aw",@nobits
	.weak		__nv_reservedSMEM_offset_0_alias
	.size		__nv_reservedSMEM_offset_0_alias, 0, 64
	.other		__nv_reservedSMEM_offset_0_alias,@"STO_CUDA_RESERVED_SHARED STV_DEFAULT"
__nv_reservedSMEM_offset_0_alias:
	.zero		0
	.zero		64


//--------------------- .nv.constant0._Z8mykernelv --------------------------
	.section	.nv.constant0._Z8mykernelv,"a",@progbits
	.sectionflags	@""
	.align	4
.nv.constant0._Z8mykernelv:
	.zero		896


//--------------------- SYMBOLS --------------------------

	.type		.nv.reservedSmem.offset0,@object
	.size		.nv.reservedSmem.offset0,0x4
	.type		vprintf,@function
